//
// Generated by NVIDIA NVVM Compiler
//
// Compiler Build ID: CL-36424714
// Cuda compilation tools, release 13.0, V13.0.88
// Based on NVVM 20.0.0
//

.version 9.0
.target sm_100
.address_size 64

	// .globl	warp_affine

.visible .entry warp_affine(
	.param .u64 .ptr .align 1 warp_affine_param_0,
	.param .u32 warp_affine_param_1,
	.param .u32 warp_affine_param_2,
	.param .u64 .ptr .align 1 warp_affine_param_3,
	.param .u32 warp_affine_param_4,
	.param .u32 warp_affine_param_5,
	.param .u64 .ptr .align 1 warp_affine_param_6
)
{
	.reg .pred 	%p<9>;
	.reg .b16 	%rs<14>;
	.reg .b32 	%r<31>;
	.reg .b32 	%f<52>;
	.reg .b64 	%rd<15>;

	ld.param.u64 	%rd2, [warp_affine_param_0];
	ld.param.u32 	%r5, [warp_affine_param_1];
	ld.param.u32 	%r6, [warp_affine_param_2];
	ld.param.u64 	%rd4, [warp_affine_param_3];
	ld.param.u32 	%r7, [warp_affine_param_4];
	ld.param.u32 	%r8, [warp_affine_param_5];
	ld.param.u64 	%rd3, [warp_affine_param_6];
	cvta.to.global.u64 	%rd1, %rd4;
	mov.u32 	%r10, %ctaid.x;
	mov.u32 	%r11, %ntid.x;
	mov.u32 	%r12, %tid.x;
	mad.lo.s32 	%r1, %r10, %r11, %r12;
	mov.u32 	%r13, %ctaid.y;
	mov.u32 	%r14, %ntid.y;
	mov.u32 	%r15, %tid.y;
	mad.lo.s32 	%r16, %r13, %r14, %r15;
	setp.ge.s32 	%p1, %r1, %r7;
	setp.ge.s32 	%p2, %r16, %r8;
	or.pred  	%p3, %p1, %p2;
	@%p3 bra 	$L__BB0_4;
	cvta.to.global.u64 	%rd5, %rd3;
	ld.global.f32 	%f3, [%rd5];
	cvt.rn.f32.s32 	%f4, %r1;
	ld.global.f32 	%f5, [%rd5+4];
	cvt.rn.f32.u32 	%f6, %r16;
	mul.f32 	%f7, %f5, %f6;
	fma.rn.f32 	%f8, %f3, %f4, %f7;
	ld.global.f32 	%f9, [%rd5+8];
	add.f32 	%f1, %f9, %f8;
	ld.global.f32 	%f10, [%rd5+12];
	ld.global.f32 	%f11, [%rd5+16];
	mul.f32 	%f12, %f11, %f6;
	fma.rn.f32 	%f13, %f10, %f4, %f12;
	ld.global.f32 	%f14, [%rd5+20];
	add.f32 	%f2, %f14, %f13;
	cvt.rmi.f32.f32 	%f15, %f1;
	cvt.rzi.s32.f32 	%r17, %f15;
	cvt.rmi.f32.f32 	%f16, %f2;
	cvt.rzi.s32.f32 	%r18, %f16;
	add.s32 	%r19, %r17, 1;
	add.s32 	%r20, %r18, 1;
	or.b32  	%r21, %r17, %r18;
	setp.gt.s32 	%p4, %r21, -1;
	setp.lt.s32 	%p5, %r19, %r5;
	setp.lt.s32 	%p6, %r20, %r6;
	and.pred  	%p7, %p5, %p6;
	and.pred  	%p8, %p7, %p4;
	@%p8 bra 	$L__BB0_3;
	mad.lo.s32 	%r29, %r7, %r16, %r1;
	mul.lo.s32 	%r30, %r29, 3;
	cvt.s64.s32 	%rd13, %r30;
	add.s64 	%rd14, %rd1, %rd13;
	mov.b16 	%rs13, 0;
	st.global.u8 	[%rd14], %rs13;
	st.global.u8 	[%rd14+1], %rs13;
	st.global.u8 	[%rd14+2], %rs13;
	bra.uni 	$L__BB0_4;
$L__BB0_3:
	cvt.rn.f32.u32 	%f17, %r17;
	sub.f32 	%f18, %f1, %f17;
	cvt.rn.f32.u32 	%f19, %r18;
	sub.f32 	%f20, %f2, %f19;
	mad.lo.s32 	%r22, %r18, %r5, %r17;
	mov.f32 	%f21, 0f3F800000;
	sub.f32 	%f22, %f21, %f18;
	sub.f32 	%f23, %f21, %f20;
	mul.f32 	%f24, %f22, %f23;
	mul.f32 	%f25, %f18, %f23;
	mul.f32 	%f26, %f22, %f20;
	mul.f32 	%f27, %f18, %f20;
	mad.lo.s32 	%r23, %r7, %r16, %r1;
	mul.lo.s32 	%r24, %r23, 3;
	mul.lo.s32 	%r25, %r22, 3;
	cvt.s64.s32 	%rd6, %r25;
	cvta.to.global.u64 	%rd7, %rd2;
	add.s64 	%rd8, %rd7, %rd6;
	ld.global.u8 	%rs1, [%rd8];
	cvt.rn.f32.u16 	%f28, %rs1;
	mul.wide.s32 	%rd9, %r5, 3;
	add.s64 	%rd10, %rd8, %rd9;
	ld.global.u8 	%rs2, [%rd10];
	cvt.rn.f32.u16 	%f29, %rs2;
	ld.global.u8 	%rs3, [%rd8+3];
	cvt.rn.f32.u16 	%f30, %rs3;
	ld.global.u8 	%rs4, [%rd10+3];
	cvt.rn.f32.u16 	%f31, %rs4;
	mul.f32 	%f32, %f25, %f30;
	fma.rn.f32 	%f33, %f24, %f28, %f32;
	fma.rn.f32 	%f34, %f26, %f29, %f33;
	fma.rn.f32 	%f35, %f27, %f31, %f34;
	cvt.rzi.u32.f32 	%r26, %f35;
	cvt.s64.s32 	%rd11, %r24;
	add.s64 	%rd12, %rd1, %rd11;
	st.global.u8 	[%rd12], %r26;
	ld.global.u8 	%rs5, [%rd8+1];
	cvt.rn.f32.u16 	%f36, %rs5;
	ld.global.u8 	%rs6, [%rd10+1];
	cvt.rn.f32.u16 	%f37, %rs6;
	ld.global.u8 	%rs7, [%rd8+4];
	cvt.rn.f32.u16 	%f38, %rs7;
	ld.global.u8 	%rs8, [%rd10+4];
	cvt.rn.f32.u16 	%f39, %rs8;
	mul.f32 	%f40, %f25, %f38;
	fma.rn.f32 	%f41, %f24, %f36, %f40;
	fma.rn.f32 	%f42, %f26, %f37, %f41;
	fma.rn.f32 	%f43, %f27, %f39, %f42;
	cvt.rzi.u32.f32 	%r27, %f43;
	st.global.u8 	[%rd12+1], %r27;
	ld.global.u8 	%rs9, [%rd8+2];
	cvt.rn.f32.u16 	%f44, %rs9;
	ld.global.u8 	%rs10, [%rd10+2];
	cvt.rn.f32.u16 	%f45, %rs10;
	ld.global.u8 	%rs11, [%rd8+5];
	cvt.rn.f32.u16 	%f46, %rs11;
	ld.global.u8 	%rs12, [%rd10+5];
	cvt.rn.f32.u16 	%f47, %rs12;
	mul.f32 	%f48, %f25, %f46;
	fma.rn.f32 	%f49, %f24, %f44, %f48;
	fma.rn.f32 	%f50, %f26, %f45, %f49;
	fma.rn.f32 	%f51, %f27, %f47, %f50;
	cvt.rzi.u32.f32 	%r28, %f51;
	st.global.u8 	[%rd12+2], %r28;
$L__BB0_4:
	ret;

}


// ===== COMPILED SASS (sm_100) =====

	.target	sm_100

	.elftype	@"ET_EXEC"


//--------------------- .note.nv.tkinfo           --------------------------
	.section	.note.nv.tkinfo,"",@"SHT_NOTE"
	.sectionflags	@"SHF_NOTE_NV_TKINFO"
	.tkinfo
        /*0018*/ 	.word	0x00000002
        /*0030*/ 	.string	""
        /*0030*/ 	.string	"ptxas"
        /*0030*/ 	.string	"Cuda compilation tools, release 13.0, V13.0.88"
        /*0030*/ 	.string	"Build cuda_13.0.r13.0/compiler.36424714_0"
        /*0030*/ 	.string	"-arch sm_100 -m 64 "



//--------------------- .note.nv.cuinfo           --------------------------
	.section	.note.nv.cuinfo,"",@"SHT_NOTE"
	.sectionflags	@"SHF_NOTE_NV_CUINFO"
        /*0018*/ 	.short	0x0002
        /*001a*/ 	.short	0x0064
        /*001c*/ 	.short	0x0082
	.zero		2


//--------------------- .nv.info                  --------------------------
	.section	.nv.info,"",@"SHT_CUDA_INFO"
	.align	4


	//----- nvinfo : EIATTR_REGCOUNT
	.align		4
        /*0000*/ 	.byte	0x04, 0x2f
        /*0002*/ 	.short	(.L_1 - .L_0)
	.align		4
.L_0:
        /*0004*/ 	.word	index@(warp_affine)
        /*0008*/ 	.word	0x00000015


	//----- nvinfo : EIATTR_FRAME_SIZE
	.align		4
.L_1:
        /*000c*/ 	.byte	0x04, 0x11
        /*000e*/ 	.short	(.L_3 - .L_2)
	.align		4
.L_2:
        /*0010*/ 	.word	index@(warp_affine)
        /*0014*/ 	.word	0x00000000


	//----- nvinfo : EIATTR_MIN_STACK_SIZE
	.align		4
.L_3:
        /*0018*/ 	.byte	0x04, 0x12
        /*001a*/ 	.short	(.L_5 - .L_4)
	.align		4
.L_4:
        /*001c*/ 	.word	index@(warp_affine)
        /*0020*/ 	.word	0x00000000
.L_5:


//--------------------- .nv.compat                --------------------------
	.section	.nv.compat,"",@"SHT_CUDA_COMPAT_INFO"
	.align	4
        /*0000*/ 	.byte	0x02, 0x09, 0x00, 0x00, 0x02, 0x02, 0x01, 0x00, 0x02, 0x05, 0x05, 0x00, 0x03, 0x07, 0x01, 0x01
        /*0010*/ 	.byte	0x02, 0x03, 0x00, 0x00, 0x02, 0x06, 0x01, 0x00, 0x04, 0x0b, 0x08, 0x00, 0x09, 0x00, 0x00, 0x00
        /*0020*/ 	.byte	0x00, 0x00, 0x00, 0x00


//--------------------- .nv.info.warp_affine      --------------------------
	.section	.nv.info.warp_affine,"",@"SHT_CUDA_INFO"
	.sectionflags	@""
	.align	4


	//----- nvinfo : EIATTR_CUDA_API_VERSION
	.align		4
        /*0000*/ 	.byte	0x04, 0x37
        /*0002*/ 	.short	(.L_7 - .L_6)
.L_6:
        /*0004*/ 	.word	0x00000082


	//----- nvinfo : EIATTR_KPARAM_INFO
	.align		4
.L_7:
        /*0008*/ 	.byte	0x04, 0x17
        /*000a*/ 	.short	(.L_9 - .L_8)
.L_8:
        /*000c*/ 	.word	0x00000000
        /*0010*/ 	.short	0x0006
        /*0012*/ 	.short	0x0020
        /*0014*/ 	.byte	0x00, 0xf5, 0x21, 0x00


	//----- nvinfo : EIATTR_KPARAM_INFO
	.align		4
.L_9:
        /*0018*/ 	.byte	0x04, 0x17
        /*001a*/ 	.short	(.L_11 - .L_10)
.L_10:
        /*001c*/ 	.word	0x00000000
        /*0020*/ 	.short	0x0005
        /*0022*/ 	.short	0x001c
        /*0024*/ 	.byte	0x00, 0xf0, 0x11, 0x00


	//----- nvinfo : EIATTR_KPARAM_INFO
	.align		4
.L_11:
        /*0028*/ 	.byte	0x04, 0x17
        /*002a*/ 	.short	(.L_13 - .L_12)
.L_12:
        /*002c*/ 	.word	0x00000000
        /*0030*/ 	.short	0x0004
        /*0032*/ 	.short	0x0018
        /*0034*/ 	.byte	0x00, 0xf0, 0x11, 0x00


	//----- nvinfo : EIATTR_KPARAM_INFO
	.align		4
.L_13:
        /*0038*/ 	.byte	0x04, 0x17
        /*003a*/ 	.short	(.L_15 - .L_14)
.L_14:
        /*003c*/ 	.word	0x00000000
        /*0040*/ 	.short	0x0003
        /*0042*/ 	.short	0x0010
        /*0044*/ 	.byte	0x00, 0xf5, 0x21, 0x00


	//----- nvinfo : EIATTR_KPARAM_INFO
	.align		4
.L_15:
        /*0048*/ 	.byte	0x04, 0x17
        /*004a*/ 	.short	(.L_17 - .L_16)
.L_16:
        /*004c*/ 	.word	0x00000000
        /*0050*/ 	.short	0x0002
        /*0052*/ 	.short	0x000c
        /*0054*/ 	.byte	0x00, 0xf0, 0x11, 0x00


	//----- nvinfo : EIATTR_KPARAM_INFO
	.align		4
.L_17:
        /*0058*/ 	.byte	0x04, 0x17
        /*005a*/ 	.short	(.L_19 - .L_18)
.L_18:
        /*005c*/ 	.word	0x00000000
        /*0060*/ 	.short	0x0001
        /*0062*/ 	.short	0x0008
        /*0064*/ 	.byte	0x00, 0xf0, 0x11, 0x00


	//----- nvinfo : EIATTR_KPARAM_INFO
	.align		4
.L_19:
        /*0068*/ 	.byte	0x04, 0x17
        /*006a*/ 	.short	(.L_21 - .L_20)
.L_20:
        /*006c*/ 	.word	0x00000000
        /*0070*/ 	.short	0x0000
        /*0072*/ 	.short	0x0000
        /*0074*/ 	.byte	0x00, 0xf5, 0x21, 0x00


	//----- nvinfo : EIATTR_SPARSE_MMA_MASK
	.align		4
.L_21:
        /*0078*/ 	.byte	0x03, 0x50
        /*007a*/ 	.short	0x0000


	//----- nvinfo : EIATTR_MAXREG_COUNT
	.align		4
        /*007c*/ 	.byte	0x03, 0x1b
        /*007e*/ 	.short	0x00ff


	//----- nvinfo : EIATTR_MERCURY_ISA_VERSION
	.align		4
        /*0080*/ 	.byte	0x03, 0x5f
        /*0082*/ 	.short	0x0101


	//----- nvinfo : EIATTR_VRC_CTA_INIT_COUNT
	.align		4
        /*0084*/ 	.byte	0x02, 0x4a
	.zero		1
	.zero		1


	//----- nvinfo : EIATTR_EXIT_INSTR_OFFSETS
	.align		4
        /*0088*/ 	.byte	0x04, 0x1c
        /*008a*/ 	.short	(.L_23 - .L_22)


	//   ....[0]....
.L_22:
        /*008c*/ 	.word	0x000000c0


	//   ....[1]....
        /*0090*/ 	.word	0x000002f0


	//   ....[2]....
        /*0094*/ 	.word	0x000006f0


	//----- nvinfo : EIATTR_CRS_STACK_SIZE
	.align		4
.L_23:
        /*0098*/ 	.byte	0x04, 0x1e
        /*009a*/ 	.short	(.L_25 - .L_24)
.L_24:
        /*009c*/ 	.word	0x00000000


	//----- nvinfo : EIATTR_CBANK_PARAM_SIZE
	.align		4
.L_25:
        /*00a0*/ 	.byte	0x03, 0x19
        /*00a2*/ 	.short	0x0028


	//----- nvinfo : EIATTR_PARAM_CBANK
	.align		4
        /*00a4*/ 	.byte	0x04, 0x0a
        /*00a6*/ 	.short	(.L_27 - .L_26)
	.align		4
.L_26:
        /*00a8*/ 	.word	index@(.nv.constant0.warp_affine)
        /*00ac*/ 	.short	0x0380
        /*00ae*/ 	.short	0x0028


	//----- nvinfo : EIATTR_SW_WAR
	.align		4
.L_27:
        /*00b0*/ 	.byte	0x04, 0x36
        /*00b2*/ 	.short	(.L_29 - .L_28)
.L_28:
        /*00b4*/ 	.word	0x00000008
.L_29:


//--------------------- .nv.callgraph             --------------------------
	.section	.nv.callgraph,"",@"SHT_CUDA_CALLGRAPH"
	.align	4
	.sectionentsize	8
	.align		4
        /*0000*/ 	.word	0x00000000
	.align		4
        /*0004*/ 	.word	0xffffffff
	.align		4
        /*0008*/ 	.word	0x00000000
	.align		4
        /*000c*/ 	.word	0xfffffffe
	.align		4
        /*0010*/ 	.word	0x00000000
	.align		4
        /*0014*/ 	.word	0xfffffffd
	.align		4
        /*0018*/ 	.word	0x00000000
	.align		4
        /*001c*/ 	.word	0xfffffffc


//--------------------- .text.warp_affine         --------------------------
	.section	.text.warp_affine,"ax",@progbits
	.align	128
        .global         warp_affine
        .type           warp_affine,@function
        .size           warp_affine,(.L_x_2 - warp_affine)
        .other          warp_affine,@"STO_CUDA_ENTRY STV_DEFAULT"
warp_affine:
.text.warp_affine:
[----:B------:R-:W-:Y:S01]  /*0000*/  LDC R1, c[0x0][0x37c] ;  /* 0x0000df00ff017b82 */ /* 0x000fe20000000800 */
[----:B------:R-:W0:Y:S07]  /*0010*/  S2R R2, SR_TID.Y ;  /* 0x0000000000027919 */ /* 0x000e2e0000002200 */
[----:B------:R-:W1:Y:S01]  /*0020*/  LDC R0, c[0x0][0x360] ;  /* 0x0000d800ff007b82 */ /* 0x000e620000000800 */
[----:B------:R-:W2:Y:S01]  /*0030*/  LDCU.64 UR6, c[0x0][0x398] ;  /* 0x00007300ff0677ac */ /* 0x000ea20008000a00 */
[----:B------:R-:W1:Y:S06]  /*0040*/  S2R R5, SR_TID.X ;  /* 0x0000000000057919 */ /* 0x000e6c0000002100 */
[----:B------:R-:W0:Y:S08]  /*0050*/  S2UR UR5, SR_CTAID.Y ;  /* 0x00000000000579c3 */ /* 0x000e300000002600 */
[----:B------:R-:W0:Y:S08]  /*0060*/  LDC R3, c[0x0][0x364] ;  /* 0x0000d900ff037b82 */ /* 0x000e300000000800 */
[----:B------:R-:W1:Y:S01]  /*0070*/  S2UR UR4, SR_CTAID.X ;  /* 0x00000000000479c3 */ /* 0x000e620000002500 */
[----:B0-----:R-:W-:-:S05]  /*0080*/  IMAD R3, R3, UR5, R2 ;  /* 0x0000000503037c24 */ /* 0x001fca000f8e0202 */
[----:B--2---:R-:W-:Y:S01]  /*0090*/  ISETP.GE.AND P0, PT, R3, UR7, PT ;  /* 0x0000000703007c0c */ /* 0x004fe2000bf06270 */
[----:B-1----:R-:W-:-:S05]  /*00a0*/  IMAD R0, R0, UR4, R5 ;  /* 0x0000000400007c24 */ /* 0x002fca000f8e0205 */
[----:B------:R-:W-:-:S13]  /*00b0*/  ISETP.GE.OR P0, PT, R0, UR6, P0 ;  /* 0x0000000600007c0c */ /* 0x000fda0008706670 */
[----:B------:R-:W-:Y:S05]  /*00c0*/  @P0 EXIT ;  /* 0x000000000000094d */ /* 0x000fea0003800000 */
[----:B------:R-:W0:Y:S01]  /*00d0*/  LDC.64 R4, c[0x0][0x3a0] ;  /* 0x0000e800ff047b82 */ /* 0x000e220000000a00 */
[----:B------:R-:W0:Y:S02]  /*00e0*/  LDCU.64 UR4, c[0x0][0x358] ;  /* 0x00006b00ff0477ac */ /* 0x000e240008000a00 */
[----:B0-----:R-:W2:Y:S04]  /*00f0*/  LDG.E R10, desc[UR4][R4.64+0x10] ;  /* 0x00001004040a7981 */ /* 0x001ea8000c1e1900 */
[----:B------:R-:W3:Y:S04]  /*0100*/  LDG.E R6, desc[UR4][R4.64+0x4] ;  /* 0x0000040404067981 */ /* 0x000ee8000c1e1900 */
[----:B------:R-:W4:Y:S04]  /*0110*/  LDG.E R8, desc[UR4][R4.64+0xc] ;  /* 0x00000c0404087981 */ /* 0x000f28000c1e1900 */
[----:B------:R-:W5:Y:S04]  /*0120*/  LDG.E R2, desc[UR4][R4.64] ;  /* 0x0000000404027981 */ /* 0x000f68000c1e1900 */
[----:B------:R-:W5:Y:S04]  /*0130*/  LDG.E R13, desc[UR4][R4.64+0x14] ;  /* 0x00001404040d7981 */ /* 0x000f68000c1e1900 */
[----:B------:R-:W5:Y:S01]  /*0140*/  LDG.E R11, desc[UR4][R4.64+0x8] ;  /* 0x00000804040b7981 */ /* 0x000f62000c1e1900 */
[----:B------:R-:W-:-:S02]  /*0150*/  I2FP.F32.U32 R9, R3 ;  /* 0x0000000300097245 */ /* 0x000fc40000201000 */
[----:B------:R-:W-:-:S03]  /*0160*/  I2FP.F32.S32 R7, R0 ;  /* 0x0000000000077245 */ /* 0x000fc60000201400 */
[----:B--2---:R-:W-:Y:S01]  /*0170*/  FMUL R10, R9, R10 ;  /* 0x0000000a090a7220 */ /* 0x004fe20000400000 */
[----:B---3--:R-:W-:-:S03]  /*0180*/  FMUL R9, R6, R9 ;  /* 0x0000000906097220 */ /* 0x008fc60000400000 */
[----:B----4-:R-:W-:Y:S01]  /*0190*/  FFMA R8, R7, R8, R10 ;  /* 0x0000000807087223 */ /* 0x010fe2000000000a */
[----:B-----5:R-:W-:Y:S02]  /*01a0*/  FFMA R2, R2, R7, R9 ;  /* 0x0000000702027223 */ /* 0x020fe40000000009 */
[----:B------:R-:W0:Y:S01]  /*01b0*/  LDC.64 R6, c[0x0][0x388] ;  /* 0x0000e200ff067b82 */ /* 0x000e220000000a00 */
[----:B------:R-:W-:-:S04]  /*01c0*/  FADD R8, R8, R13 ;  /* 0x0000000d08087221 */ /* 0x000fc80000000000 */
[----:B------:R-:W1:Y:S01]  /*01d0*/  F2I.FLOOR.NTZ R10, R8 ;  /* 0x00000008000a7305 */ /* 0x000e620000207100 */
[----:B------:R-:W-:-:S07]  /*01e0*/  FADD R2, R2, R11 ;  /* 0x0000000b02027221 */ /* 0x000fce0000000000 */
[----:B------:R-:W2:Y:S01]  /*01f0*/  F2I.FLOOR.NTZ R9, R2 ;  /* 0x0000000200097305 */ /* 0x000ea20000207100 */
[----:B-1----:R-:W-:-:S04]  /*0200*/  IADD3 R4, PT, PT, R10, 0x1, RZ ;  /* 0x000000010a047810 */ /* 0x002fc80007ffe0ff */
[----:B0-----:R-:W-:Y:S02]  /*0210*/  ISETP.GE.AND P0, PT, R4, R7, PT ;  /* 0x000000070400720c */ /* 0x001fe40003f06270 */
[C---:B--2---:R-:W-:Y:S02]  /*0220*/  IADD3 R5, PT, PT, R9.reuse, 0x1, RZ ;  /* 0x0000000109057810 */ /* 0x044fe40007ffe0ff */
[----:B------:R-:W-:Y:S02]  /*0230*/  LOP3.LUT R11, R9, R10, RZ, 0xfc, !PT ;  /* 0x0000000a090b7212 */ /* 0x000fe400078efcff */
[----:B------:R-:W-:Y:S02]  /*0240*/  ISETP.LT.AND P0, PT, R5, R6, !P0 ;  /* 0x000000060500720c */ /* 0x000fe40004701270 */
[----:B------:R-:W-:-:S13]  /*0250*/  ISETP.GT.AND P1, PT, R11, -0x1, PT ;  /* 0xffffffff0b00780c */ /* 0x000fda0003f24270 */
[----:B------:R-:W-:Y:S05]  /*0260*/  @P0 BRA P1, `(.L_x_0) ;  /* 0x0000000000240947 */ /* 0x000fea0000800000 */
[----:B------:R-:W0:Y:S01]  /*0270*/  LDCU.64 UR8, c[0x0][0x390] ;  /* 0x00007200ff0877ac */ /* 0x000e220008000a00 */
[----:B------:R-:W-:-:S05]  /*0280*/  IMAD R0, R3, UR6, R0 ;  /* 0x0000000603007c24 */ /* 0x000fca000f8e0200 */
[----:B------:R-:W-:-:S04]  /*0290*/  LEA R0, R0, R0, 0x1 ;  /* 0x0000000000007211 */ /* 0x000fc800078e08ff */
[----:B0-----:R-:W-:-:S04]  /*02a0*/  IADD3 R2, P0, PT, R0, UR8, RZ ;  /* 0x0000000800027c10 */ /* 0x001fc8000ff1e0ff */
[----:B------:R-:W-:-:S05]  /*02b0*/  LEA.HI.X.SX32 R3, R0, UR9, 0x1, P0 ;  /* 0x0000000900037c11 */ /* 0x000fca00080f0eff */
[----:B------:R-:W-:Y:S04]  /*02c0*/  STG.E.U8 desc[UR4][R2.64], RZ ;  /* 0x000000ff02007986 */ /* 0x000fe8000c101104 */
[----:B------:R-:W-:Y:S04]  /*02d0*/  STG.E.U8 desc[UR4][R2.64+0x1], RZ ;  /* 0x000001ff02007986 */ /* 0x000fe8000c101104 */
[----:B------:R-:W-:Y:S01]  /*02e0*/  STG.E.U8 desc[UR4][R2.64+0x2], RZ ;  /* 0x000002ff02007986 */ /* 0x000fe2000c101104 */
[----:B------:R-:W-:Y:S05]  /*02f0*/  EXIT ;  /* 0x000000000000794d */ /* 0x000fea0003800000 */
.L_x_0:
[----:B------:R-:W0:Y:S01]  /*0300*/  LDCU.64 UR8, c[0x0][0x380] ;  /* 0x00007000ff0877ac */ /* 0x000e220008000a00 */
[----:B------:R-:W-:-:S04]  /*0310*/  IMAD R4, R10, R6, R9 ;  /* 0x000000060a047224 */ /* 0x000fc800078e0209 */
[----:B------:R-:W-:-:S05]  /*0320*/  IMAD R5, R4, 0x3, RZ ;  /* 0x0000000304057824 */ /* 0x000fca00078e02ff */
[----:B0-----:R-:W-:-:S04]  /*0330*/  IADD3 R4, P0, PT, R5, UR8, RZ ;  /* 0x0000000805047c10 */ /* 0x001fc8000ff1e0ff */
[----:B------:R-:W-:Y:S01]  /*0340*/  LEA.HI.X.SX32 R5, R5, UR9, 0x1, P0 ;  /* 0x0000000905057c11 */ /* 0x000fe200080f0eff */
[----:B------:R-:W0:Y:S04]  /*0350*/  LDCU.64 UR8, c[0x0][0x390] ;  /* 0x00007200ff0877ac */ /* 0x000e280008000a00 */
[----:B------:R-:W2:Y:S01]  /*0360*/  LDG.E.U8 R15, desc[UR4][R4.64+0x3] ;  /* 0x00000304040f7981 */ /* 0x000ea2000c1e1100 */
[----:B------:R-:W-:-:S03]  /*0370*/  IMAD.WIDE R6, R6, 0x3, R4 ;  /* 0x0000000306067825 */ /* 0x000fc600078e0204 */
[----:B------:R-:W3:Y:S04]  /*0380*/  LDG.E.U8 R13, desc[UR4][R4.64] ;  /* 0x00000004040d7981 */ /* 0x000ee8000c1e1100 */
[----:B------:R-:W4:Y:S04]  /*0390*/  LDG.E.U8 R14, desc[UR4][R6.64] ;  /* 0x00000004060e7981 */ /* 0x000f28000c1e1100 */
[----:B------:R-:W5:Y:S01]  /*03a0*/  LDG.E.U8 R16, desc[UR4][R6.64+0x3] ;  /* 0x0000030406107981 */ /* 0x000f62000c1e1100 */
[----:B------:R-:W-:Y:S01]  /*03b0*/  I2FP.F32.U32 R11, R10 ;  /* 0x0000000a000b7245 */ /* 0x000fe20000201000 */
[----:B------:R-:W-:Y:S01]  /*03c0*/  IMAD R0, R3, UR6, R0 ;  /* 0x0000000603007c24 */ /* 0x000fe2000f8e0200 */
[----:B------:R-:W-:-:S03]  /*03d0*/  I2FP.F32.U32 R9, R9 ;  /* 0x0000000900097245 */ /* 0x000fc60000201000 */
[----:B------:R-:W-:Y:S01]  /*03e0*/  FADD R11, R8, -R11 ;  /* 0x8000000b080b7221 */ /* 0x000fe20000000000 */
[----:B------:R-:W-:Y:S01]  /*03f0*/  LEA R0, R0, R0, 0x1 ;  /* 0x0000000000007211 */ /* 0x000fe200078e08ff */
[----:B------:R-:W-:Y:S02]  /*0400*/  FADD R12, R2, -R9 ;  /* 0x80000009020c7221 */ /* 0x000fe40000000000 */
[C---:B------:R-:W-:Y:S02]  /*0410*/  FADD R9, -R11.reuse, 1 ;  /* 0x3f8000000b097421 */ /* 0x040fe40000000100 */
[C---:B------:R-:W-:Y:S02]  /*0420*/  FADD R10, -R12.reuse, 1 ;  /* 0x3f8000000c0a7421 */ /* 0x040fe40000000100 */
[C---:B------:R-:W-:Y:S01]  /*0430*/  FMUL R2, R12.reuse, R9 ;  /* 0x000000090c027220 */ /* 0x040fe20000400000 */
[----:B------:R-:W-:Y:S01]  /*0440*/  FMUL R12, R12, R11 ;  /* 0x0000000b0c0c7220 */ /* 0x000fe20000400000 */
[----:B------:R-:W-:Y:S01]  /*0450*/  FMUL R8, R10, R9 ;  /* 0x000000090a087220 */ /* 0x000fe20000400000 */
[----:B------:R-:W-:Y:S01]  /*0460*/  FMUL R9, R11, R10 ;  /* 0x0000000a0b097220 */ /* 0x000fe20000400000 */
[----:B0-----:R-:W-:-:S02]  /*0470*/  IADD3 R10, P0, PT, R0, UR8, RZ ;  /* 0x00000008000a7c10 */ /* 0x001fc4000ff1e0ff */
[----:B--2---:R-:W-:Y:S02]  /*0480*/  I2FP.F32.U32 R15, R15 ;  /* 0x0000000f000f7245 */ /* 0x004fe40000201000 */
[----:B---3--:R-:W-:-:S03]  /*0490*/  I2FP.F32.U32 R13, R13 ;  /* 0x0000000d000d7245 */ /* 0x008fc60000201000 */
[----:B------:R-:W-:Y:S01]  /*04a0*/  FMUL R15, R2, R15 ;  /* 0x0000000f020f7220 */ /* 0x000fe20000400000 */
[----:B----4-:R-:W-:-:S03]  /*04b0*/  I2FP.F32.U32 R14, R14 ;  /* 0x0000000e000e7245 */ /* 0x010fc60000201000 */
[----:B------:R-:W-:Y:S01]  /*04c0*/  FFMA R18, R8, R13, R15 ;  /* 0x0000000d08127223 */ /* 0x000fe2000000000f */
[----:B-----5:R-:W-:-:S03]  /*04d0*/  I2FP.F32.U32 R11, R16 ;  /* 0x00000010000b7245 */ /* 0x020fc60000201000 */
[----:B------:R-:W-:-:S04]  /*04e0*/  FFMA R13, R9, R14, R18 ;  /* 0x0000000e090d7223 */ /* 0x000fc80000000012 */
[----:B------:R-:W-:Y:S01]  /*04f0*/  FFMA R13, R12, R11, R13 ;  /* 0x0000000b0c0d7223 */ /* 0x000fe2000000000d */
[----:B------:R-:W-:-:S05]  /*0500*/  LEA.HI.X.SX32 R11, R0, UR9, 0x1, P0 ;  /* 0x00000009000b7c11 */ /* 0x000fca00080f0eff */
[----:B------:R-:W0:Y:S02]  /*0510*/  F2I.U32.TRUNC.NTZ R13, R13 ;  /* 0x0000000d000d7305 */ /* 0x000e24000020f000 */
[----:B0-----:R0:W-:Y:S04]  /*0520*/  STG.E.U8 desc[UR4][R10.64], R13 ;  /* 0x0000000d0a007986 */ /* 0x0011e8000c101104 */
[----:B------:R-:W2:Y:S04]  /*0530*/  LDG.E.U8 R3, desc[UR4][R4.64+0x4] ;  /* 0x0000040404037981 */ /* 0x000ea8000c1e1100 */
[----:B------:R-:W3:Y:S04]  /*0540*/  LDG.E.U8 R0, desc[UR4][R4.64+0x1] ;  /* 0x0000010404007981 */ /* 0x000ee8000c1e1100 */
[----:B------:R-:W4:Y:S04]  /*0550*/  LDG.E.U8 R14, desc[UR4][R6.64+0x1] ;  /* 0x00000104060e7981 */ /* 0x000f28000c1e1100 */
[----:B------:R-:W5:Y:S01]  /*0560*/  LDG.E.U8 R16, desc[UR4][R6.64+0x4] ;  /* 0x0000040406107981 */ /* 0x000f62000c1e1100 */
[----:B--2---:R-:W-:-:S02]  /*0570*/  I2FP.F32.U32 R15, R3 ;  /* 0x00000003000f7245 */ /* 0x004fc40000201000 */
[----:B---3--:R-:W-:-:S03]  /*0580*/  I2FP.F32.U32 R3, R0 ;  /* 0x0000000000037245 */ /* 0x008fc60000201000 */
[----:B------:R-:W-:Y:S01]  /*0590*/  FMUL R15, R2, R15 ;  /* 0x0000000f020f7220 */ /* 0x000fe20000400000 */
[----:B----4-:R-:W-:-:S03]  /*05a0*/  I2FP.F32.U32 R14, R14 ;  /* 0x0000000e000e7245 */ /* 0x010fc60000201000 */
[----:B------:R-:W-:Y:S01]  /*05b0*/  FFMA R0, R8, R3, R15 ;  /* 0x0000000308007223 */ /* 0x000fe2000000000f */
[----:B-----5:R-:W-:-:S03]  /*05c0*/  I2FP.F32.U32 R3, R16 ;  /* 0x0000001000037245 */ /* 0x020fc60000201000 */
[----:B0-----:R-:W-:-:S04]  /*05d0*/  FFMA R13, R9, R14, R0 ;  /* 0x0000000e090d7223 */ /* 0x001fc80000000000 */
[----:B------:R-:W-:-:S06]  /*05e0*/  FFMA R3, R12, R3, R13 ;  /* 0x000000030c037223 */ /* 0x000fcc000000000d */
[----:B------:R-:W0:Y:S02]  /*05f0*/  F2I.U32.TRUNC.NTZ R3, R3 ;  /* 0x0000000300037305 */ /* 0x000e24000020f000 */
[----:B0-----:R-:W-:Y:S04]  /*0600*/  STG.E.U8 desc[UR4][R10.64+0x1], R3 ;  /* 0x000001030a007986 */ /* 0x001fe8000c101104 */
        /* <DEDUP_REMOVED lines=10> */
[----:B------:R-:W-:-:S04]  /*06b0*/  FFMA R9, R9, R14, R8 ;  /* 0x0000000e09097223 */ /* 0x000fc80000000008 */
[----:B------:R-:W-:-:S06]  /*06c0*/  FFMA R9, R12, R13, R9 ;  /* 0x0000000d0c097223 */ /* 0x000fcc0000000009 */
[----:B------:R-:W0:Y:S02]  /*06d0*/  F2I.U32.TRUNC.NTZ R9, R9 ;  /* 0x0000000900097305 */ /* 0x000e24000020f000 */
[----:B0-----:R-:W-:Y:S01]  /*06e0*/  STG.E.U8 desc[UR4][R10.64+0x2], R9 ;  /* 0x000002090a007986 */ /* 0x001fe2000c101104 */
[----:B------:R-:W-:Y:S05]  /*06f0*/  EXIT ;  /* 0x000000000000794d */ /* 0x000fea0003800000 */
.L_x_1:
[----:B------:R-:W-:-:S00]  /*0700*/  BRA `(.L_x_1) ;  /* 0xfffffffc00fc7947 */ /* 0x000fc0000383ffff */
[----:B------:R-:W-:-:S00]  /*0710*/  NOP ;  /* 0x0000000000007918 */ /* 0x000fc00000000000 */
        /* <DEDUP_REMOVED lines=14> */
.L_x_2:


//--------------------- .nv.shared.reserved.0     --------------------------
	.section	.nv.shared.reserved.0,"aw",@nobits
	.weak		__nv_reservedSMEM_offset_0_alias
	.size		__nv_reservedSMEM_offset_0_alias, 0, 64
	.other		__nv_reservedSMEM_offset_0_alias,@"STO_CUDA_RESERVED_SHARED STV_DEFAULT"
__nv_reservedSMEM_offset_0_alias:
	.zero		0
	.zero		64


//--------------------- .nv.constant0.warp_affine --------------------------
	.section	.nv.constant0.warp_affine,"a",@progbits
	.sectionflags	@""
	.align	4
.nv.constant0.warp_affine:
	.zero		936


//--------------------- SYMBOLS --------------------------

	.type		.nv.reservedSmem.offset0,@object
	.size		.nv.reservedSmem.offset0,0x4
